//
// Generated by NVIDIA NVVM Compiler
//
// Compiler Build ID: CL-36424714
// Cuda compilation tools, release 13.0, V13.0.88
// Based on NVVM 20.0.0
//

.version 9.0
.target sm_100
.address_size 64

	// .globl	_Z8kvecsum1Pji

.visible .entry _Z8kvecsum1Pji(
	.param .u64 .ptr .align 1 _Z8kvecsum1Pji_param_0,
	.param .u32 _Z8kvecsum1Pji_param_1
)
{
	.reg .pred 	%p<4>;
	.reg .b32 	%r<13>;
	.reg .b64 	%rd<7>;

	ld.param.u64 	%rd2, [_Z8kvecsum1Pji_param_0];
	ld.param.u32 	%r12, [_Z8kvecsum1Pji_param_1];
	mov.u32 	%r5, %ctaid.x;
	mov.u32 	%r6, %ntid.x;
	mov.u32 	%r7, %tid.x;
	mad.lo.s32 	%r1, %r5, %r6, %r7;
	setp.lt.s32 	%p1, %r12, 2;
	@%p1 bra 	$L__BB0_5;
	cvta.to.global.u64 	%rd3, %rd2;
	mul.wide.s32 	%rd4, %r1, 4;
	add.s64 	%rd1, %rd3, %rd4;
$L__BB0_2:
	shr.u32 	%r3, %r12, 1;
	setp.ge.s32 	%p2, %r1, %r3;
	@%p2 bra 	$L__BB0_4;
	shl.b32 	%r8, %r3, 2;
	cvt.u64.u32 	%rd5, %r8;
	add.s64 	%rd6, %rd1, %rd5;
	ld.global.u32 	%r9, [%rd6];
	ld.global.u32 	%r10, [%rd1];
	add.s32 	%r11, %r10, %r9;
	st.global.u32 	[%rd1], %r11;
$L__BB0_4:
	bar.sync 	0;
	setp.gt.u32 	%p3, %r12, 3;
	mov.u32 	%r12, %r3;
	@%p3 bra 	$L__BB0_2;
$L__BB0_5:
	ret;

}


// ===== COMPILED SASS (sm_100) =====

	.target	sm_100

	.elftype	@"ET_EXEC"


//--------------------- .note.nv.tkinfo           --------------------------
	.section	.note.nv.tkinfo,"",@"SHT_NOTE"
	.sectionflags	@"SHF_NOTE_NV_TKINFO"
	.tkinfo
        /*0018*/ 	.word	0x00000002
        /*0030*/ 	.string	""
        /*0030*/ 	.string	"ptxas"
        /*0030*/ 	.string	"Cuda compilation tools, release 13.0, V13.0.88"
        /*0030*/ 	.string	"Build cuda_13.0.r13.0/compiler.36424714_0"
        /*0030*/ 	.string	"-arch sm_100 -m 64 "



//--------------------- .note.nv.cuinfo           --------------------------
	.section	.note.nv.cuinfo,"",@"SHT_NOTE"
	.sectionflags	@"SHF_NOTE_NV_CUINFO"
        /*0018*/ 	.short	0x0002
        /*001a*/ 	.short	0x0064
        /*001c*/ 	.short	0x0082
	.zero		2


//--------------------- .nv.info                  --------------------------
	.section	.nv.info,"",@"SHT_CUDA_INFO"
	.align	4


	//----- nvinfo : EIATTR_REGCOUNT
	.align		4
        /*0000*/ 	.byte	0x04, 0x2f
        /*0002*/ 	.short	(.L_1 - .L_0)
	.align		4
.L_0:
        /*0004*/ 	.word	index@(_Z8kvecsum1Pji)
        /*0008*/ 	.word	0x0000000c


	//----- nvinfo : EIATTR_FRAME_SIZE
	.align		4
.L_1:
        /*000c*/ 	.byte	0x04, 0x11
        /*000e*/ 	.short	(.L_3 - .L_2)
	.align		4
.L_2:
        /*0010*/ 	.word	index@(_Z8kvecsum1Pji)
        /*0014*/ 	.word	0x00000000


	//----- nvinfo : EIATTR_MIN_STACK_SIZE
	.align		4
.L_3:
        /*0018*/ 	.byte	0x04, 0x12
        /*001a*/ 	.short	(.L_5 - .L_4)
	.align		4
.L_4:
        /*001c*/ 	.word	index@(_Z8kvecsum1Pji)
        /*0020*/ 	.word	0x00000000
.L_5:


//--------------------- .nv.compat                --------------------------
	.section	.nv.compat,"",@"SHT_CUDA_COMPAT_INFO"
	.align	4
        /*0000*/ 	.byte	0x02, 0x09, 0x00, 0x00, 0x02, 0x02, 0x01, 0x00, 0x02, 0x05, 0x05, 0x00, 0x03, 0x07, 0x01, 0x01
        /*0010*/ 	.byte	0x02, 0x03, 0x00, 0x00, 0x02, 0x06, 0x01, 0x00, 0x04, 0x0b, 0x08, 0x00, 0x09, 0x00, 0x00, 0x00
        /*0020*/ 	.byte	0x00, 0x00, 0x00, 0x00


//--------------------- .nv.info._Z8kvecsum1Pji   --------------------------
	.section	.nv.info._Z8kvecsum1Pji,"",@"SHT_CUDA_INFO"
	.sectionflags	@""
	.align	4


	//----- nvinfo : EIATTR_CUDA_API_VERSION
	.align		4
        /*0000*/ 	.byte	0x04, 0x37
        /*0002*/ 	.short	(.L_7 - .L_6)
.L_6:
        /*0004*/ 	.word	0x00000082


	//----- nvinfo : EIATTR_KPARAM_INFO
	.align		4
.L_7:
        /*0008*/ 	.byte	0x04, 0x17
        /*000a*/ 	.short	(.L_9 - .L_8)
.L_8:
        /*000c*/ 	.word	0x00000000
        /*0010*/ 	.short	0x0001
        /*0012*/ 	.short	0x0008
        /*0014*/ 	.byte	0x00, 0xf0, 0x11, 0x00


	//----- nvinfo : EIATTR_KPARAM_INFO
	.align		4
.L_9:
        /*0018*/ 	.byte	0x04, 0x17
        /*001a*/ 	.short	(.L_11 - .L_10)
.L_10:
        /*001c*/ 	.word	0x00000000
        /*0020*/ 	.short	0x0000
        /*0022*/ 	.short	0x0000
        /*0024*/ 	.byte	0x00, 0xf5, 0x21, 0x00


	//----- nvinfo : EIATTR_SPARSE_MMA_MASK
	.align		4
.L_11:
        /*0028*/ 	.byte	0x03, 0x50
        /*002a*/ 	.short	0x0000


	//----- nvinfo : EIATTR_MAXREG_COUNT
	.align		4
        /*002c*/ 	.byte	0x03, 0x1b
        /*002e*/ 	.short	0x00ff


	//----- nvinfo : EIATTR_NUM_BARRIERS
	.align		4
        /*0030*/ 	.byte	0x02, 0x4c
        /*0032*/ 	.byte	0x01
	.zero		1


	//----- nvinfo : EIATTR_MERCURY_ISA_VERSION
	.align		4
        /*0034*/ 	.byte	0x03, 0x5f
        /*0036*/ 	.short	0x0101


	//----- nvinfo : EIATTR_VRC_CTA_INIT_COUNT
	.align		4
        /*0038*/ 	.byte	0x02, 0x4a
	.zero		1
	.zero		1


	//----- nvinfo : EIATTR_EXIT_INSTR_OFFSETS
	.align		4
        /*003c*/ 	.byte	0x04, 0x1c
        /*003e*/ 	.short	(.L_13 - .L_12)


	//   ....[0]....
.L_12:
        /*0040*/ 	.word	0x00000060


	//   ....[1]....
        /*0044*/ 	.word	0x000001c0


	//----- nvinfo : EIATTR_CRS_STACK_SIZE
	.align		4
.L_13:
        /*0048*/ 	.byte	0x04, 0x1e
        /*004a*/ 	.short	(.L_15 - .L_14)
.L_14:
        /*004c*/ 	.word	0x00000000


	//----- nvinfo : EIATTR_CBANK_PARAM_SIZE
	.align		4
.L_15:
        /*0050*/ 	.byte	0x03, 0x19
        /*0052*/ 	.short	0x000c


	//----- nvinfo : EIATTR_PARAM_CBANK
	.align		4
        /*0054*/ 	.byte	0x04, 0x0a
        /*0056*/ 	.short	(.L_17 - .L_16)
	.align		4
.L_16:
        /*0058*/ 	.word	index@(.nv.constant0._Z8kvecsum1Pji)
        /*005c*/ 	.short	0x0380
        /*005e*/ 	.short	0x000c


	//----- nvinfo : EIATTR_SW_WAR
	.align		4
.L_17:
        /*0060*/ 	.byte	0x04, 0x36
        /*0062*/ 	.short	(.L_19 - .L_18)
.L_18:
        /*0064*/ 	.word	0x00000008
.L_19:


//--------------------- .nv.callgraph             --------------------------
	.section	.nv.callgraph,"",@"SHT_CUDA_CALLGRAPH"
	.align	4
	.sectionentsize	8
	.align		4
        /*0000*/ 	.word	0x00000000
	.align		4
        /*0004*/ 	.word	0xffffffff
	.align		4
        /*0008*/ 	.word	0x00000000
	.align		4
        /*000c*/ 	.word	0xfffffffe
	.align		4
        /*0010*/ 	.word	0x00000000
	.align		4
        /*0014*/ 	.word	0xfffffffd
	.align		4
        /*0018*/ 	.word	0x00000000
	.align		4
        /*001c*/ 	.word	0xfffffffc


//--------------------- .text._Z8kvecsum1Pji      --------------------------
	.section	.text._Z8kvecsum1Pji,"ax",@progbits
	.align	128
        .global         _Z8kvecsum1Pji
        .type           _Z8kvecsum1Pji,@function
        .size           _Z8kvecsum1Pji,(.L_x_4 - _Z8kvecsum1Pji)
        .other          _Z8kvecsum1Pji,@"STO_CUDA_ENTRY STV_DEFAULT"
_Z8kvecsum1Pji:
.text._Z8kvecsum1Pji:
[----:B------:R-:W-:Y:S08]  /*0000*/  LDC R1, c[0x0][0x37c] ;  /* 0x0000df00ff017b82 */ /* 0x000ff00000000800 */
[----:B------:R-:W0:Y:S08]  /*0010*/  LDC R0, c[0x0][0x388] ;  /* 0x0000e200ff007b82 */ /* 0x000e300000000800 */
[----:B------:R-:W1:Y:S08]  /*0020*/  LDC R7, c[0x0][0x360] ;  /* 0x0000d800ff077b82 */ /* 0x000e700000000800 */
[----:B------:R-:W2:Y:S01]  /*0030*/  S2UR UR4, SR_CTAID.X ;  /* 0x00000000000479c3 */ /* 0x000ea20000002500 */
[----:B0-----:R-:W-:-:S02]  /*0040*/  ISETP.GE.AND P0, PT, R0, 0x2, PT ;  /* 0x000000020000780c */ /* 0x001fc40003f06270 */
[----:B------:R-:W0:Y:S11]  /*0050*/  S2R R0, SR_TID.X ;  /* 0x0000000000007919 */ /* 0x000e360000002100 */
[----:B-12---:R-:W-:Y:S05]  /*0060*/  @!P0 EXIT ;  /* 0x000000000000894d */ /* 0x006fea0003800000 */
[----:B------:R-:W1:Y:S01]  /*0070*/  LDC.64 R2, c[0x0][0x380] ;  /* 0x0000e000ff027b82 */ /* 0x000e620000000a00 */
[----:B------:R-:W2:Y:S01]  /*0080*/  LDCU UR5, c[0x0][0x388] ;  /* 0x00007100ff0577ac */ /* 0x000ea20008000800 */
[----:B0-----:R-:W-:Y:S01]  /*0090*/  IMAD R7, R7, UR4, R0 ;  /* 0x0000000407077c24 */ /* 0x001fe2000f8e0200 */
[----:B------:R-:W0:Y:S01]  /*00a0*/  LDCU.64 UR6, c[0x0][0x358] ;  /* 0x00006b00ff0677ac */ /* 0x000e220008000a00 */
[----:B--2---:R-:W-:Y:S02]  /*00b0*/  IMAD.U32 R0, RZ, RZ, UR5 ;  /* 0x00000005ff007e24 */ /* 0x004fe4000f8e00ff */
[----:B01----:R-:W-:-:S07]  /*00c0*/  IMAD.WIDE R2, R7, 0x4, R2 ;  /* 0x0000000407027825 */ /* 0x003fce00078e0202 */
.L_x_2:
[----:B------:R-:W-:Y:S01]  /*00d0*/  SHF.R.U32.HI R6, RZ, 0x1, R0 ;  /* 0x00000001ff067819 */ /* 0x000fe20000011600 */
[----:B------:R-:W-:Y:S03]  /*00e0*/  BSSY.RECONVERGENT B0, `(.L_x_0) ;  /* 0x0000009000007945 */ /* 0x000fe60003800200 */
[----:B------:R-:W-:-:S13]  /*00f0*/  ISETP.GE.AND P0, PT, R7, R6, PT ;  /* 0x000000060700720c */ /* 0x000fda0003f06270 */
[----:B0-----:R-:W-:Y:S05]  /*0100*/  @P0 BRA `(.L_x_1) ;  /* 0x0000000000180947 */ /* 0x001fea0003800000 */
[----:B------:R-:W-:Y:S01]  /*0110*/  LEA R4, P0, R6, R2, 0x2 ;  /* 0x0000000206047211 */ /* 0x000fe200078010ff */
[----:B------:R-:W2:Y:S04]  /*0120*/  LDG.E R9, desc[UR6][R2.64] ;  /* 0x0000000602097981 */ /* 0x000ea8000c1e1900 */
[----:B------:R-:W-:-:S05]  /*0130*/  IMAD.X R5, RZ, RZ, R3, P0 ;  /* 0x000000ffff057224 */ /* 0x000fca00000e0603 */
[----:B------:R-:W2:Y:S02]  /*0140*/  LDG.E R4, desc[UR6][R4.64] ;  /* 0x0000000604047981 */ /* 0x000ea4000c1e1900 */
[----:B--2---:R-:W-:-:S05]  /*0150*/  IADD3 R9, PT, PT, R4, R9, RZ ;  /* 0x0000000904097210 */ /* 0x004fca0007ffe0ff */
[----:B------:R0:W-:Y:S02]  /*0160*/  STG.E desc[UR6][R2.64], R9 ;  /* 0x0000000902007986 */ /* 0x0001e4000c101906 */
.L_x_1:
[----:B------:R-:W-:Y:S05]  /*0170*/  BSYNC.RECONVERGENT B0 ;  /* 0x0000000000007941 */ /* 0x000fea0003800200 */
.L_x_0:
[----:B------:R-:W-:Y:S01]  /*0180*/  BAR.SYNC.DEFER_BLOCKING 0x0 ;  /* 0x0000000000007b1d */ /* 0x000fe20000010000 */
[----:B------:R-:W-:Y:S01]  /*0190*/  ISETP.GT.U32.AND P0, PT, R0, 0x3, PT ;  /* 0x000000030000780c */ /* 0x000fe20003f04070 */
[----:B------:R-:W-:-:S12]  /*01a0*/  IMAD.MOV.U32 R0, RZ, RZ, R6 ;  /* 0x000000ffff007224 */ /* 0x000fd800078e0006 */
[----:B------:R-:W-:Y:S05]  /*01b0*/  @P0 BRA `(.L_x_2) ;  /* 0xfffffffc00c40947 */ /* 0x000fea000383ffff */
[----:B------:R-:W-:Y:S05]  /*01c0*/  EXIT ;  /* 0x000000000000794d */ /* 0x000fea0003800000 */
.L_x_3:
[----:B------:R-:W-:-:S00]  /*01d0*/  BRA `(.L_x_3) ;  /* 0xfffffffc00fc7947 */ /* 0x000fc0000383ffff */
[----:B------:R-:W-:-:S00]  /*01e0*/  NOP ;  /* 0x0000000000007918 */ /* 0x000fc00000000000 */
        /* <DEDUP_REMOVED lines=9> */
.L_x_4:


//--------------------- .nv.shared.reserved.0     --------------------------
	.section	.nv.shared.reserved.0,"aw",@nobits
	.weak		__nv_reservedSMEM_offset_0_alias
	.size		__nv_reservedSMEM_offset_0_alias, 0, 64
	.other		__nv_reservedSMEM_offset_0_alias,@"STO_CUDA_RESERVED_SHARED STV_DEFAULT"
__nv_reservedSMEM_offset_0_alias:
	.zero		0
	.zero		64


//--------------------- .nv.constant0._Z8kvecsum1Pji --------------------------
	.section	.nv.constant0._Z8kvecsum1Pji,"a",@progbits
	.sectionflags	@""
	.align	4
.nv.constant0._Z8kvecsum1Pji:
	.zero		908


//--------------------- SYMBOLS --------------------------

	.type		.nv.reservedSmem.offset0,@object
	.size		.nv.reservedSmem.offset0,0x4
